//
// Generated by NVIDIA NVVM Compiler
//
// Compiler Build ID: CL-36424714
// Cuda compilation tools, release 13.0, V13.0.88
// Based on NVVM 20.0.0
//

.version 9.0
.target sm_100
.address_size 64

	// .globl	_Z7computefffff
.extern .func  (.param .b32 func_retval0) vprintf
(
	.param .b64 vprintf_param_0,
	.param .b64 vprintf_param_1
)
;
.global .align 1 .b8 $str[7] = {37, 46, 49, 55, 103, 10};

.visible .entry _Z7computefffff(
	.param .f32 _Z7computefffff_param_0,
	.param .f32 _Z7computefffff_param_1,
	.param .f32 _Z7computefffff_param_2,
	.param .f32 _Z7computefffff_param_3,
	.param .f32 _Z7computefffff_param_4
)
{
	.local .align 8 .b8 	__local_depot0[8];
	.reg .b64 	%SP;
	.reg .b64 	%SPL;
	.reg .pred 	%p<4>;
	.reg .b32 	%r<5>;
	.reg .b32 	%f<45>;
	.reg .b64 	%rd<5>;
	.reg .b64 	%fd<2>;

	mov.u64 	%SPL, __local_depot0;
	cvta.local.u64 	%SP, %SPL;
	ld.param.f32 	%f44, [_Z7computefffff_param_0];
	ld.param.f32 	%f7, [_Z7computefffff_param_1];
	ld.param.f32 	%f4, [_Z7computefffff_param_2];
	ld.param.f32 	%f5, [_Z7computefffff_param_3];
	ld.param.f32 	%f6, [_Z7computefffff_param_4];
	mov.f32 	%f8, 0fFF800000;
	fma.rn.f32 	%f9, %f8, 0f7F800000, 0f7F800000;
	fma.rn.f32 	%f10, %f9, 0f3EDE5BD9, %f7;
	setp.leu.f32 	%p1, %f44, %f10;
	@%p1 bra 	$L__BB0_2;
	mul.f32 	%f11, %f5, 0f2D405EDD;
	cvt.rmi.f32.f32 	%f12, %f11;
	mul.f32 	%f13, %f4, %f12;
	mov.f32 	%f14, 0f5F87E09F;
	sub.f32 	%f15, %f14, %f13;
	abs.f32 	%f16, %f15;
	mov.f32 	%f17, 0f3FB8AA3B;
	mul.rn.f32 	%f18, %f16, %f17;
	cvt.rzi.f32.f32 	%f19, %f18;
	abs.f32 	%f20, %f19;
	setp.gt.f32 	%p2, %f20, 0f42FC0000;
	mov.f32 	%f21, 0f42FC0000;
	copysign.f32 	%f22, %f19, %f21;
	selp.f32 	%f23, %f22, %f19, %p2;
	fma.rn.f32 	%f24, %f23, 0fBF317218, %f16;
	fma.rn.f32 	%f25, %f23, 0f3102E308, %f24;
	mul.f32 	%f26, %f25, 0f3FB8AA3B;
	add.f32 	%f27, %f23, 0f4B40007D;
	mov.b32 	%r1, %f27;
	shl.b32 	%r2, %r1, 23;
	mov.b32 	%f28, %r2;
	ex2.approx.ftz.f32 	%f29, %f26;
	mul.f32 	%f30, %f29, %f28;
	mov.f32 	%f31, 0fBE000000;
	div.approx.ftz.f32 	%f32, %f31, %f30;
	fma.rn.f32 	%f33, %f30, 0f40000000, %f32;
	mul.f32 	%f34, %f15, %f15;
	fma.rn.f32 	%f35, %f34, 0f363D0ADA, 0f394FFF49;
	fma.rn.f32 	%f36, %f35, %f34, 0f3C08889A;
	fma.rn.f32 	%f37, %f36, %f34, 0f3E2AAAAB;
	mul.f32 	%f38, %f34, %f37;
	fma.rn.f32 	%f39, %f38, %f15, %f15;
	setp.ge.f32 	%p3, %f16, 0f3F800000;
	copysign.f32 	%f40, %f15, %f33;
	selp.f32 	%f41, %f40, %f39, %p3;
	add.f32 	%f42, %f41, 0f00000000;
	div.rn.f32 	%f43, %f6, 0fD6D282FB;
	add.f32 	%f44, %f42, %f43;
$L__BB0_2:
	add.u64 	%rd1, %SP, 0;
	add.u64 	%rd2, %SPL, 0;
	cvt.f64.f32 	%fd1, %f44;
	st.local.f64 	[%rd2], %fd1;
	mov.u64 	%rd3, $str;
	cvta.global.u64 	%rd4, %rd3;
	{ // callseq 0, 0
	.param .b64 param0;
	st.param.b64 	[param0], %rd4;
	.param .b64 param1;
	st.param.b64 	[param1], %rd1;
	.param .b32 retval0;
	call.uni (retval0), 
	vprintf, 
	(
	param0, 
	param1
	);
	ld.param.b32 	%r3, [retval0];
	} // callseq 0
	ret;

}


// ===== COMPILED SASS (sm_100) =====

	.target	sm_100

	.elftype	@"ET_EXEC"


//--------------------- .note.nv.tkinfo           --------------------------
	.section	.note.nv.tkinfo,"",@"SHT_NOTE"
	.sectionflags	@"SHF_NOTE_NV_TKINFO"
	.tkinfo
        /*0018*/ 	.word	0x00000002
        /*0030*/ 	.string	""
        /*0030*/ 	.string	"ptxas"
        /*0030*/ 	.string	"Cuda compilation tools, release 13.0, V13.0.88"
        /*0030*/ 	.string	"Build cuda_13.0.r13.0/compiler.36424714_0"
        /*0030*/ 	.string	"-arch sm_100 -m 64 "



//--------------------- .note.nv.cuinfo           --------------------------
	.section	.note.nv.cuinfo,"",@"SHT_NOTE"
	.sectionflags	@"SHF_NOTE_NV_CUINFO"
        /*0018*/ 	.short	0x0002
        /*001a*/ 	.short	0x0064
        /*001c*/ 	.short	0x0082
	.zero		2


//--------------------- .nv.info                  --------------------------
	.section	.nv.info,"",@"SHT_CUDA_INFO"
	.align	4


	//----- nvinfo : EIATTR_REGCOUNT
	.align		4
        /*0000*/ 	.byte	0x04, 0x2f
        /*0002*/ 	.short	(.L_2 - .L_1)
	.align		4
.L_1:
        /*0004*/ 	.word	index@(_Z7computefffff)
        /*0008*/ 	.word	0x00000018


	//----- nvinfo : EIATTR_FRAME_SIZE
	.align		4
.L_2:
        /*000c*/ 	.byte	0x04, 0x11
        /*000e*/ 	.short	(.L_4 - .L_3)
	.align		4
.L_3:
        /*0010*/ 	.word	index@($__internal_0_$__cuda_sm3x_div_rn_noftz_f32_slowpath)
        /*0014*/ 	.word	0x00000008


	//----- nvinfo : EIATTR_FRAME_SIZE
	.align		4
.L_4:
        /*0018*/ 	.byte	0x04, 0x11
        /*001a*/ 	.short	(.L_6 - .L_5)
	.align		4
.L_5:
        /*001c*/ 	.word	index@(_Z7computefffff)
        /*0020*/ 	.word	0x00000008


	//----- nvinfo : EIATTR_MIN_STACK_SIZE
	.align		4
.L_6:
        /*0024*/ 	.byte	0x04, 0x12
        /*0026*/ 	.short	(.L_8 - .L_7)
	.align		4
.L_7:
        /*0028*/ 	.word	index@(_Z7computefffff)
        /*002c*/ 	.word	0x00000008
.L_8:


//--------------------- .nv.compat                --------------------------
	.section	.nv.compat,"",@"SHT_CUDA_COMPAT_INFO"
	.align	4
        /*0000*/ 	.byte	0x02, 0x09, 0x00, 0x00, 0x02, 0x02, 0x01, 0x00, 0x02, 0x05, 0x05, 0x00, 0x03, 0x07, 0x01, 0x01
        /*0010*/ 	.byte	0x02, 0x03, 0x00, 0x00, 0x02, 0x06, 0x01, 0x00, 0x04, 0x0b, 0x08, 0x00, 0x01, 0x00, 0x00, 0x00
        /*0020*/ 	.byte	0x00, 0x00, 0x00, 0x00


//--------------------- .nv.info._Z7computefffff  --------------------------
	.section	.nv.info._Z7computefffff,"",@"SHT_CUDA_INFO"
	.sectionflags	@""
	.align	4


	//----- nvinfo : EIATTR_CUDA_API_VERSION
	.align		4
        /*0000*/ 	.byte	0x04, 0x37
        /*0002*/ 	.short	(.L_10 - .L_9)
.L_9:
        /*0004*/ 	.word	0x00000082


	//----- nvinfo : EIATTR_KPARAM_INFO
	.align		4
.L_10:
        /*0008*/ 	.byte	0x04, 0x17
        /*000a*/ 	.short	(.L_12 - .L_11)
.L_11:
        /*000c*/ 	.word	0x00000000
        /*0010*/ 	.short	0x0004
        /*0012*/ 	.short	0x0010
        /*0014*/ 	.byte	0x00, 0xf0, 0x11, 0x00


	//----- nvinfo : EIATTR_KPARAM_INFO
	.align		4
.L_12:
        /*0018*/ 	.byte	0x04, 0x17
        /*001a*/ 	.short	(.L_14 - .L_13)
.L_13:
        /*001c*/ 	.word	0x00000000
        /*0020*/ 	.short	0x0003
        /*0022*/ 	.short	0x000c
        /*0024*/ 	.byte	0x00, 0xf0, 0x11, 0x00


	//----- nvinfo : EIATTR_KPARAM_INFO
	.align		4
.L_14:
        /*0028*/ 	.byte	0x04, 0x17
        /*002a*/ 	.short	(.L_16 - .L_15)
.L_15:
        /*002c*/ 	.word	0x00000000
        /*0030*/ 	.short	0x0002
        /*0032*/ 	.short	0x0008
        /*0034*/ 	.byte	0x00, 0xf0, 0x11, 0x00


	//----- nvinfo : EIATTR_KPARAM_INFO
	.align		4
.L_16:
        /*0038*/ 	.byte	0x04, 0x17
        /*003a*/ 	.short	(.L_18 - .L_17)
.L_17:
        /*003c*/ 	.word	0x00000000
        /*0040*/ 	.short	0x0001
        /*0042*/ 	.short	0x0004
        /*0044*/ 	.byte	0x00, 0xf0, 0x11, 0x00


	//----- nvinfo : EIATTR_KPARAM_INFO
	.align		4
.L_18:
        /*0048*/ 	.byte	0x04, 0x17
        /*004a*/ 	.short	(.L_20 - .L_19)
.L_19:
        /*004c*/ 	.word	0x00000000
        /*0050*/ 	.short	0x0000
        /*0052*/ 	.short	0x0000
        /*0054*/ 	.byte	0x00, 0xf0, 0x11, 0x00


	//----- nvinfo : EIATTR_SPARSE_MMA_MASK
	.align		4
.L_20:
        /*0058*/ 	.byte	0x03, 0x50
        /*005a*/ 	.short	0x0000


	//----- nvinfo : EIATTR_MAXREG_COUNT
	.align		4
        /*005c*/ 	.byte	0x03, 0x1b
        /*005e*/ 	.short	0x00ff


	//----- nvinfo : EIATTR_EXTERNS
	.align		4
        /*0060*/ 	.byte	0x04, 0x0f
        /*0062*/ 	.short	(.L_22 - .L_21)


	//   ....[0]....
	.align		4
.L_21:
        /*0064*/ 	.word	index@(vprintf)


	//----- nvinfo : EIATTR_MERCURY_ISA_VERSION
	.align		4
.L_22:
        /*0068*/ 	.byte	0x03, 0x5f
        /*006a*/ 	.short	0x0101


	//----- nvinfo : EIATTR_VRC_CTA_INIT_COUNT
	.align		4
        /*006c*/ 	.byte	0x02, 0x4a
	.zero		1
	.zero		1


	//----- nvinfo : EIATTR_SYSCALL_OFFSETS
	.align		4
        /*0070*/ 	.byte	0x04, 0x46
        /*0072*/ 	.short	(.L_24 - .L_23)


	//   ....[0]....
.L_23:
        /*0074*/ 	.word	0x00000420


	//----- nvinfo : EIATTR_EXIT_INSTR_OFFSETS
	.align		4
.L_24:
        /*0078*/ 	.byte	0x04, 0x1c
        /*007a*/ 	.short	(.L_26 - .L_25)


	//   ....[0]....
.L_25:
        /*007c*/ 	.word	0x00000430


	//----- nvinfo : EIATTR_CRS_STACK_SIZE
	.align		4
.L_26:
        /*0080*/ 	.byte	0x04, 0x1e
        /*0082*/ 	.short	(.L_28 - .L_27)
.L_27:
        /*0084*/ 	.word	0x00000000


	//----- nvinfo : EIATTR_CBANK_PARAM_SIZE
	.align		4
.L_28:
        /*0088*/ 	.byte	0x03, 0x19
        /*008a*/ 	.short	0x0014


	//----- nvinfo : EIATTR_PARAM_CBANK
	.align		4
        /*008c*/ 	.byte	0x04, 0x0a
        /*008e*/ 	.short	(.L_30 - .L_29)
	.align		4
.L_29:
        /*0090*/ 	.word	index@(.nv.constant0._Z7computefffff)
        /*0094*/ 	.short	0x0380
        /*0096*/ 	.short	0x0014


	//----- nvinfo : EIATTR_SW_WAR
	.align		4
.L_30:
        /*0098*/ 	.byte	0x04, 0x36
        /*009a*/ 	.short	(.L_32 - .L_31)
.L_31:
        /*009c*/ 	.word	0x00000008
.L_32:


//--------------------- .nv.callgraph             --------------------------
	.section	.nv.callgraph,"",@"SHT_CUDA_CALLGRAPH"
	.align	4
	.sectionentsize	8
	.align		4
        /*0000*/ 	.word	0x00000000
	.align		4
        /*0004*/ 	.word	0xffffffff
	.align		4
        /*0008*/ 	.word	index@(_Z7computefffff)
	.align		4
        /*000c*/ 	.word	index@(vprintf)
	.align		4
        /*0010*/ 	.word	0x00000000
	.align		4
        /*0014*/ 	.word	0xfffffffe
	.align		4
        /*0018*/ 	.word	0x00000000
	.align		4
        /*001c*/ 	.word	0xfffffffd
	.align		4
        /*0020*/ 	.word	0x00000000
	.align		4
        /*0024*/ 	.word	0xfffffffc


//--------------------- .nv.constant4             --------------------------
	.section	.nv.constant4,"a",@progbits
	.align	8
	.align		8
.nv.constant4:
        /*0000*/ 	.dword	vprintf
	.align		8
        /*0008*/ 	.dword	$str


//--------------------- .text._Z7computefffff     --------------------------
	.section	.text._Z7computefffff,"ax",@progbits
	.align	128
        .global         _Z7computefffff
        .type           _Z7computefffff,@function
        .size           _Z7computefffff,(.L_x_12 - _Z7computefffff)
        .other          _Z7computefffff,@"STO_CUDA_ENTRY STV_DEFAULT"
_Z7computefffff:
.text._Z7computefffff:
[----:B------:R-:W0:Y:S08]  /*0000*/  LDC R1, c[0x0][0x37c] ;  /* 0x0000df00ff017b82 */ /* 0x000e300000000800 */
[----:B------:R-:W1:Y:S01]  /*0010*/  LDC.64 R2, c[0x0][0x380] ;  /* 0x0000e000ff027b82 */ /* 0x000e620000000a00 */
[----:B------:R-:W-:Y:S01]  /*0020*/  IMAD.MOV.U32 R0, RZ, RZ, 0x7f800000 ;  /* 0x7f800000ff007424 */ /* 0x000fe200078e00ff */
[----:B------:R-:W2:Y:S01]  /*0030*/  LDCU UR4, c[0x0][0x2f8] ;  /* 0x00005f00ff0477ac */ /* 0x000ea20008000800 */
[----:B0-----:R-:W-:-:S02]  /*0040*/  VIADD R1, R1, 0xfffffff8 ;  /* 0xfffffff801017836 */ /* 0x001fc40000000000 */
[----:B------:R-:W-:Y:S01]  /*0050*/  FFMA R0, R0, -R0, +INF ;  /* 0x7f80000000007423 */ /* 0x000fe20000000800 */
[----:B------:R-:W0:Y:S01]  /*0060*/  LDCU UR6, c[0x0][0x380] ;  /* 0x00007000ff0677ac */ /* 0x000e220008000800 */
[----:B------:R-:W3:Y:S01]  /*0070*/  LDCU UR5, c[0x0][0x2fc] ;  /* 0x00005f80ff0577ac */ /* 0x000ee20008000800 */
[----:B--2---:R-:W-:Y:S01]  /*0080*/  IADD3 R6, P1, PT, R1, UR4, RZ ;  /* 0x0000000401067c10 */ /* 0x004fe2000ff3e0ff */
[----:B-1----:R-:W-:Y:S01]  /*0090*/  FFMA R3, R0, 0.43429449200630187988, R3 ;  /* 0x3ede5bd900037823 */ /* 0x002fe20000000003 */
[----:B0-----:R-:W-:-:S03]  /*00a0*/  MOV R0, UR6 ;  /* 0x0000000600007c02 */ /* 0x001fc60008000f00 */
[----:B---3--:R-:W-:Y:S01]  /*00b0*/  IMAD.X R7, RZ, RZ, UR5, P1 ;  /* 0x00000005ff077e24 */ /* 0x008fe200088e06ff */
[----:B------:R-:W-:-:S13]  /*00c0*/  FSETP.GEU.AND P0, PT, R3, R2, PT ;  /* 0x000000020300720b */ /* 0x000fda0003f0e000 */
[----:B------:R-:W-:Y:S05]  /*00d0*/  @P0 BRA `(.L_x_0) ;  /* 0x0000000000b00947 */ /* 0x000fea0003800000 */
[----:B------:R-:W0:Y:S01]  /*00e0*/  LDC.64 R2, c[0x0][0x388] ;  /* 0x0000e200ff027b82 */ /* 0x000e220000000a00 */
[----:B------:R-:W-:Y:S02]  /*00f0*/  IMAD.MOV.U32 R4, RZ, RZ, 0x42fc0000 ;  /* 0x42fc0000ff047424 */ /* 0x000fe400078e00ff */
[----:B------:R-:W-:Y:S02]  /*0100*/  HFMA2 R9, -RZ, RZ, 109.125, -4.5478343963623046875e-05 ;  /* 0x56d282fbff097431 */ /* 0x000fe400000001ff */
[----:B------:R-:W-:-:S03]  /*0110*/  IMAD.MOV.U32 R12, RZ, RZ, 0x281ba8aa ;  /* 0x281ba8aaff0c7424 */ /* 0x000fc600078e00ff */
[----:B------:R-:W1:Y:S01]  /*0120*/  LDC R14, c[0x0][0x390] ;  /* 0x0000e400ff0e7b82 */ /* 0x000e620000000800 */
[----:B------:R-:W-:Y:S01]  /*0130*/  FFMA R9, -R12, R9, 1 ;  /* 0x3f8000000c097423 */ /* 0x000fe20000000109 */
[----:B0-----:R-:W-:-:S04]  /*0140*/  FMUL R0, R3, 1.0935000301082187235e-11 ;  /* 0x2d405edd03007820 */ /* 0x001fc80000400000 */
[----:B------:R0:W2:Y:S08]  /*0150*/  FRND.FLOOR R3, R0 ;  /* 0x0000000000037307 */ /* 0x0000b00000205000 */
[----:B-1----:R-:W-:Y:S01]  /*0160*/  FCHK P1, R14, -1.15729999331328000000e+14 ;  /* 0xd6d282fb0e007902 */ /* 0x002fe20000020000 */
[----:B0-----:R-:W-:Y:S02]  /*0170*/  IMAD.MOV.U32 R0, RZ, RZ, 0x363d0ada ;  /* 0x363d0adaff007424 */ /* 0x001fe400078e00ff */
[----:B--2---:R-:W-:-:S04]  /*0180*/  FFMA R2, -R3, R2, 1.95820008245045493760e+19 ;  /* 0x5f87e09f03027423 */ /* 0x004fc80000000102 */
[----:B------:R-:W-:-:S06]  /*0190*/  FMUL R3, |R2|, 1.4426950216293334961 ;  /* 0x3fb8aa3b02037820 */ /* 0x000fcc0000400200 */
[----:B------:R-:W0:Y:S02]  /*01a0*/  FRND.TRUNC R3, R3 ;  /* 0x0000000300037307 */ /* 0x000e24000020d000 */
[----:B0-----:R-:W-:Y:S02]  /*01b0*/  FSETP.GT.AND P0, PT, |R3|, 126, PT ;  /* 0x42fc00000300780b */ /* 0x001fe40003f04200 */
[----:B------:R-:W-:-:S04]  /*01c0*/  LOP3.LUT R4, R4, 0x80000000, R3, 0xb8, !PT ;  /* 0x8000000004047812 */ /* 0x000fc800078eb803 */
[----:B------:R-:W-:Y:S01]  /*01d0*/  FSEL R5, R4, R3, P0 ;  /* 0x0000000304057208 */ /* 0x000fe20000000000 */
[C---:B------:R-:W-:Y:S01]  /*01e0*/  FMUL R3, R2.reuse, R2 ;  /* 0x0000000202037220 */ /* 0x040fe20000400000 */
[----:B------:R-:W-:-:S03]  /*01f0*/  FSETP.GE.AND P0, PT, |R2|, 1, PT ;  /* 0x3f8000000200780b */ /* 0x000fc60003f06200 */
[----:B------:R-:W-:Y:S01]  /*0200*/  FFMA R4, R5, -0.69314718246459960938, |R2| ;  /* 0xbf31721805047823 */ /* 0x000fe20000000402 */
[----:B------:R-:W-:-:S03]  /*0210*/  FFMA R0, R3, R0, 0.00019836159481201320887 ;  /* 0x394fff4903007423 */ /* 0x000fc60000000000 */
[C---:B------:R-:W-:Y:S01]  /*0220*/  FFMA R4, R5.reuse, 1.9046542121259335545e-09, R4 ;  /* 0x3102e30805047823 */ /* 0x040fe20000000004 */
[----:B------:R-:W-:Y:S01]  /*0230*/  FADD R5, R5, 12583037 ;  /* 0x4b40007d05057421 */ /* 0x000fe20000000000 */
[----:B------:R-:W-:Y:S01]  /*0240*/  FFMA R8, R3, R0, 0.0083333496004343032837 ;  /* 0x3c08889a03087423 */ /* 0x000fe20000000000 */
[----:B------:R-:W-:Y:S01]  /*0250*/  FFMA R0, R9, -R12, -8.6408016294415093683e-15 ;  /* 0xa81ba8aa09007423 */ /* 0x000fe2000000080c */
[----:B------:R-:W-:Y:S02]  /*0260*/  FMUL R4, R4, 1.4426950216293334961 ;  /* 0x3fb8aa3b04047820 */ /* 0x000fe40000400000 */
[----:B------:R-:W-:Y:S01]  /*0270*/  SHF.L.U32 R5, R5, 0x17, RZ ;  /* 0x0000001705057819 */ /* 0x000fe200000006ff */
[C---:B------:R-:W-:Y:S01]  /*0280*/  FFMA R8, R3.reuse, R8, 0.16666667163372039795 ;  /* 0x3e2aaaab03087423 */ /* 0x040fe20000000008 */
[----:B------:R-:W-:Y:S02]  /*0290*/  FFMA R9, R0, R14, RZ ;  /* 0x0000000e00097223 */ /* 0x000fe400000000ff */
[----:B------:R-:W0:Y:S01]  /*02a0*/  MUFU.EX2 R4, R4 ;  /* 0x0000000400047308 */ /* 0x000e220000000800 */
[----:B------:R-:W-:Y:S01]  /*02b0*/  FMUL R3, R3, R8 ;  /* 0x0000000803037220 */ /* 0x000fe20000400000 */
[----:B0-----:R-:W-:-:S06]  /*02c0*/  FMUL R5, R5, R4 ;  /* 0x0000000405057220 */ /* 0x001fcc0000400000 */
[----:B------:R-:W0:Y:S02]  /*02d0*/  MUFU.RCP R10, R5 ;  /* 0x00000005000a7308 */ /* 0x000e240000001000 */
[----:B0-----:R-:W-:-:S04]  /*02e0*/  FMUL.FTZ R4, R10, -0.125 ;  /* 0xbe0000000a047820 */ /* 0x001fc80000410000 */
[----:B------:R-:W-:Y:S01]  /*02f0*/  FFMA R5, R5, 2, R4 ;  /* 0x4000000005057823 */ /* 0x000fe20000000004 */
[----:B------:R-:W-:-:S04]  /*0300*/  FFMA R4, R9, 1.15729999331328000000e+14, R14 ;  /* 0x56d282fb09047823 */ /* 0x000fc8000000000e */
[--C-:B------:R-:W-:Y:S01]  /*0310*/  LOP3.LUT R5, R5, 0x80000000, R2.reuse, 0xb8, !PT ;  /* 0x8000000005057812 */ /* 0x100fe200078eb802 */
[----:B------:R-:W-:Y:S01]  /*0320*/  @!P0 FFMA R5, R2, R3, R2 ;  /* 0x0000000302058223 */ /* 0x000fe20000000002 */
[----:B------:R-:W-:-:S03]  /*0330*/  FFMA R9, R0, R4, R9 ;  /* 0x0000000400097223 */ /* 0x000fc60000000009 */
[----:B------:R-:W-:Y:S01]  /*0340*/  FADD R2, RZ, R5 ;  /* 0x00000005ff027221 */ /* 0x000fe20000000000 */
[----:B------:R-:W-:Y:S06]  /*0350*/  @!P1 BRA `(.L_x_1) ;  /* 0x00000000000c9947 */ /* 0x000fec0003800000 */
[----:B------:R-:W-:-:S07]  /*0360*/  MOV R4, 0x380 ;  /* 0x0000038000047802 */ /* 0x000fce0000000f00 */
[----:B------:R-:W-:Y:S05]  /*0370*/  CALL.REL.NOINC `($__internal_0_$__cuda_sm3x_div_rn_noftz_f32_slowpath) ;  /* 0x0000000000307944 */ /* 0x000fea0003c00000 */
[----:B------:R-:W-:-:S07]  /*0380*/  IMAD.MOV.U32 R9, RZ, RZ, R0 ;  /* 0x000000ffff097224 */ /* 0x000fce00078e0000 */
.L_x_1:
[----:B------:R-:W-:-:S07]  /*0390*/  FADD R0, R2, R9 ;  /* 0x0000000902007221 */ /* 0x000fce0000000000 */
.L_x_0:
[----:B------:R-:W0:Y:S01]  /*03a0*/  F2F.F64.F32 R2, R0 ;  /* 0x0000000000027310 */ /* 0x000e220000201800 */
[----:B------:R-:W-:Y:S01]  /*03b0*/  MOV R8, 0x0 ;  /* 0x0000000000087802 */ /* 0x000fe20000000f00 */
[----:B------:R-:W1:Y:S05]  /*03c0*/  LDCU.64 UR4, c[0x4][0x8] ;  /* 0x01000100ff0477ac */ /* 0x000e6a0008000a00 */
[----:B------:R-:W2:Y:S01]  /*03d0*/  LDC.64 R8, c[0x4][R8] ;  /* 0x0100000008087b82 */ /* 0x000ea20000000a00 */
[----:B0-----:R0:W-:Y:S01]  /*03e0*/  STL.64 [R1], R2 ;  /* 0x0000000201007387 */ /* 0x0011e20000100a00 */
[----:B-1----:R-:W-:Y:S01]  /*03f0*/  IMAD.U32 R4, RZ, RZ, UR4 ;  /* 0x00000004ff047e24 */ /* 0x002fe2000f8e00ff */
[----:B------:R-:W-:-:S07]  /*0400*/  MOV R5, UR5 ;  /* 0x0000000500057c02 */ /* 0x000fce0008000f00 */
[----:B------:R-:W-:-:S07]  /*0410*/  LEPC R20, `(.L_x_2) ;  /* 0x000000001014794e */ /* 0x000fce0000000000 */
[----:B0-2---:R-:W-:Y:S05]  /*0420*/  CALL.ABS.NOINC R8 ;  /* 0x0000000008007343 */ /* 0x005fea0003c00000 */
.L_x_2:
[----:B------:R-:W-:Y:S05]  /*0430*/  EXIT ;  /* 0x000000000000794d */ /* 0x000fea0003800000 */
        .weak           $__internal_0_$__cuda_sm3x_div_rn_noftz_f32_slowpath
        .type           $__internal_0_$__cuda_sm3x_div_rn_noftz_f32_slowpath,@function
        .size           $__internal_0_$__cuda_sm3x_div_rn_noftz_f32_slowpath,(.L_x_12 - $__internal_0_$__cuda_sm3x_div_rn_noftz_f32_slowpath)
$__internal_0_$__cuda_sm3x_div_rn_noftz_f32_slowpath:
[----:B------:R-:W0:Y:S08]  /*0440*/  LDC R0, c[0x0][0x390] ;  /* 0x0000e400ff007b82 */ /* 0x000e300000000800 */
[----:B------:R-:W1:Y:S01]  /*0450*/  LDC R5, c[0x0][0x390] ;  /* 0x0000e400ff057b82 */ /* 0x000e620000000800 */
[----:B0-----:R-:W-:-:S04]  /*0460*/  SHF.R.U32.HI R3, RZ, 0x17, R0 ;  /* 0x00000017ff037819 */ /* 0x001fc80000011600 */
[----:B------:R-:W-:-:S05]  /*0470*/  LOP3.LUT R3, R3, 0xff, RZ, 0xc0, !PT ;  /* 0x000000ff03037812 */ /* 0x000fca00078ec0ff */
[----:B------:R-:W-:-:S05]  /*0480*/  VIADD R9, R3, 0xffffffff ;  /* 0xffffffff03097836 */ /* 0x000fca0000000000 */
[----:B------:R-:W-:-:S13]  /*0490*/  ISETP.GT.U32.OR P0, PT, R9, 0xfd, !PT ;  /* 0x000000fd0900780c */ /* 0x000fda0007f04470 */
[----:B------:R-:W-:Y:S01]  /*04a0*/  @!P0 IMAD.MOV.U32 R8, RZ, RZ, RZ ;  /* 0x000000ffff088224 */ /* 0x000fe200078e00ff */
[----:B-1----:R-:W-:Y:S06]  /*04b0*/  @!P0 BRA `(.L_x_3) ;  /* 0x00000000003c8947 */ /* 0x002fec0003800000 */
[----:B------:R-:W-:-:S13]  /*04c0*/  FSETP.GTU.FTZ.AND P0, PT, |R0|, +INF , PT ;  /* 0x7f8000000000780b */ /* 0x000fda0003f1c200 */
[----:B------:R-:W-:Y:S05]  /*04d0*/  @P0 BRA `(.L_x_4) ;  /* 0x0000000400280947 */ /* 0x000fea0003800000 */
[----:B------:R-:W-:-:S05]  /*04e0*/  HFMA2 R8, -RZ, RZ, -109.125, -4.5478343963623046875e-05 ;  /* 0xd6d282fbff087431 */ /* 0x000fca00000001ff */
[----:B------:R-:W-:-:S13]  /*04f0*/  LOP3.LUT P0, RZ, R8, 0x7fffffff, R5, 0xc8, !PT ;  /* 0x7fffffff08ff7812 */ /* 0x000fda000780c805 */
[----:B------:R-:W-:Y:S05]  /*0500*/  @!P0 BRA `(.L_x_5) ;  /* 0x0000000400148947 */ /* 0x000fea0003800000 */
[----:B------:R-:W-:-:S13]  /*0510*/  LOP3.LUT P0, RZ, R5, 0x7fffffff, RZ, 0xc0, !PT ;  /* 0x7fffffff05ff7812 */ /* 0x000fda000780c0ff */
[----:B------:R-:W-:Y:S05]  /*0520*/  @!P0 BRA `(.L_x_6) ;  /* 0x0000000400048947 */ /* 0x000fea0003800000 */
[----:B------:R-:W-:Y:S02]  /*0530*/  FSETP.NEU.FTZ.AND P0, PT, |R0|, +INF , PT ;  /* 0x7f8000000000780b */ /* 0x000fe40003f1d200 */
[----:B------:R-:W-:-:S04]  /*0540*/  LOP3.LUT P1, RZ, R8, 0x7fffffff, RZ, 0xc0, !PT ;  /* 0x7fffffff08ff7812 */ /* 0x000fc8000782c0ff */
[----:B------:R-:W-:-:S13]  /*0550*/  PLOP3.LUT P0, PT, P0, P1, PT, 0x2f, 0xf2 ;  /* 0x0000000000f2781c */ /* 0x000fda0000702577 */
[----:B------:R-:W-:Y:S05]  /*0560*/  @P0 BRA `(.L_x_7) ;  /* 0x0000000000e80947 */ /* 0x000fea0003800000 */
[----:B------:R-:W-:-:S13]  /*0570*/  ISETP.GE.AND P0, PT, R9, RZ, PT ;  /* 0x000000ff0900720c */ /* 0x000fda0003f06270 */
[----:B------:R-:W-:Y:S02]  /*0580*/  @P0 IMAD.MOV.U32 R8, RZ, RZ, RZ ;  /* 0x000000ffff080224 */ /* 0x000fe400078e00ff */
[----:B------:R-:W-:Y:S01]  /*0590*/  @!P0 FFMA R5, R0, 1.84467440737095516160e+19, RZ ;  /* 0x5f80000000058823 */ /* 0x000fe200000000ff */
[----:B------:R-:W-:-:S07]  /*05a0*/  @!P0 IMAD.MOV.U32 R8, RZ, RZ, -0x40 ;  /* 0xffffffc0ff088424 */ /* 0x000fce00078e00ff */
.L_x_3:
[----:B------:R-:W-:Y:S01]  /*05b0*/  UMOV UR4, 0xd6d282fb ;  /* 0xd6d282fb00047882 */ /* 0x000fe20000000000 */
[----:B------:R-:W-:Y:S01]  /*05c0*/  IADD3 R3, PT, PT, R3, -0x7f, RZ ;  /* 0xffffff8103037810 */ /* 0x000fe20007ffe0ff */
[----:B------:R-:W-:-:S03]  /*05d0*/  UIADD3 UR4, UPT, UPT, UR4, -0x17000000, URZ ;  /* 0xe900000004047890 */ /* 0x000fc6000fffe0ff */
[----:B------:R-:W-:Y:S01]  /*05e0*/  IADD3 R8, PT, PT, R8, -0x2e, R3 ;  /* 0xffffffd208087810 */ /* 0x000fe20007ffe003 */
[----:B------:R-:W-:Y:S02]  /*05f0*/  IMAD R0, R3, -0x800000, R5 ;  /* 0xff80000003007824 */ /* 0x000fe400078e0205 */
[----:B------:R-:W-:-:S03]  /*0600*/  FADD.FTZ R11, -RZ, -UR4 ;  /* 0x80000004ff0b7e21 */ /* 0x000fc60008010100 */
[----:B------:R-:W0:Y:S02]  /*0610*/  MUFU.RCP R9, UR4 ;  /* 0x0000000400097d08 */ /* 0x000e240008001000 */
[----:B0-----:R-:W-:-:S04]  /*0620*/  FFMA R10, R9, R11, 1 ;  /* 0x3f800000090a7423 */ /* 0x001fc8000000000b */
[----:B------:R-:W-:-:S04]  /*0630*/  FFMA R9, R9, R10, R9 ;  /* 0x0000000a09097223 */ /* 0x000fc80000000009 */
[----:B------:R-:W-:-:S04]  /*0640*/  FFMA R10, R0, R9, RZ ;  /* 0x00000009000a7223 */ /* 0x000fc800000000ff */
[----:B------:R-:W-:-:S04]  /*0650*/  FFMA R5, R11, R10, R0 ;  /* 0x0000000a0b057223 */ /* 0x000fc80000000000 */
[----:B------:R-:W-:-:S04]  /*0660*/  FFMA R10, R9, R5, R10 ;  /* 0x00000005090a7223 */ /* 0x000fc8000000000a */
[----:B------:R-:W-:-:S04]  /*0670*/  FFMA R11, R11, R10, R0 ;  /* 0x0000000a0b0b7223 */ /* 0x000fc80000000000 */
[----:B------:R-:W-:-:S05]  /*0680*/  FFMA R0, R9, R11, R10 ;  /* 0x0000000b09007223 */ /* 0x000fca000000000a */
[----:B------:R-:W-:-:S04]  /*0690*/  SHF.R.U32.HI R5, RZ, 0x17, R0 ;  /* 0x00000017ff057819 */ /* 0x000fc80000011600 */
[----:B------:R-:W-:-:S05]  /*06a0*/  LOP3.LUT R5, R5, 0xff, RZ, 0xc0, !PT ;  /* 0x000000ff05057812 */ /* 0x000fca00078ec0ff */
[----:B------:R-:W-:-:S04]  /*06b0*/  IMAD.IADD R12, R5, 0x1, R8 ;  /* 0x00000001050c7824 */ /* 0x000fc800078e0208 */
[----:B------:R-:W-:-:S05]  /*06c0*/  VIADD R3, R12, 0xffffffff ;  /* 0xffffffff0c037836 */ /* 0x000fca0000000000 */
[----:B------:R-:W-:-:S13]  /*06d0*/  ISETP.GE.U32.AND P0, PT, R3, 0xfe, PT ;  /* 0x000000fe0300780c */ /* 0x000fda0003f06070 */
[----:B------:R-:W-:Y:S05]  /*06e0*/  @!P0 BRA `(.L_x_8) ;  /* 0x0000000000808947 */ /* 0x000fea0003800000 */
[----:B------:R-:W-:-:S13]  /*06f0*/  ISETP.GT.AND P0, PT, R12, 0xfe, PT ;  /* 0x000000fe0c00780c */ /* 0x000fda0003f04270 */
[----:B------:R-:W-:Y:S05]  /*0700*/  @P0 BRA `(.L_x_9) ;  /* 0x00000000006c0947 */ /* 0x000fea0003800000 */
[----:B------:R-:W-:-:S13]  /*0710*/  ISETP.GE.AND P0, PT, R12, 0x1, PT ;  /* 0x000000010c00780c */ /* 0x000fda0003f06270 */
[----:B------:R-:W-:Y:S05]  /*0720*/  @P0 BRA `(.L_x_10) ;  /* 0x0000000000980947 */ /* 0x000fea0003800000 */
[----:B------:R-:W-:Y:S02]  /*0730*/  ISETP.GE.AND P0, PT, R12, -0x18, PT ;  /* 0xffffffe80c00780c */ /* 0x000fe40003f06270 */
[----:B------:R-:W-:-:S11]  /*0740*/  LOP3.LUT R0, R0, 0x80000000, RZ, 0xc0, !PT ;  /* 0x8000000000007812 */ /* 0x000fd600078ec0ff */
[----:B------:R-:W-:Y:S05]  /*0750*/  @!P0 BRA `(.L_x_10) ;  /* 0x00000000008c8947 */ /* 0x000fea0003800000 */
[CCC-:B------:R-:W-:Y:S01]  /*0760*/  FFMA.RZ R3, R9.reuse, R11.reuse, R10.reuse ;  /* 0x0000000b09037223 */ /* 0x1c0fe2000000c00a */
[-CC-:B------:R-:W-:Y:S01]  /*0770*/  FFMA.RM R8, R9, R11.reuse, R10.reuse ;  /* 0x0000000b09087223 */ /* 0x180fe2000000400a */
[C---:B------:R-:W-:Y:S02]  /*0780*/  ISETP.NE.AND P2, PT, R12.reuse, RZ, PT ;  /* 0x000000ff0c00720c */ /* 0x040fe40003f45270 */
[C---:B------:R-:W-:Y:S02]  /*0790*/  ISETP.NE.AND P1, PT, R12.reuse, RZ, PT ;  /* 0x000000ff0c00720c */ /* 0x040fe40003f25270 */
[----:B------:R-:W-:Y:S01]  /*07a0*/  LOP3.LUT R5, R3, 0x7fffff, RZ, 0xc0, !PT ;  /* 0x007fffff03057812 */ /* 0x000fe200078ec0ff */
[----:B------:R-:W-:Y:S01]  /*07b0*/  FFMA.RP R3, R9, R11, R10 ;  /* 0x0000000b09037223 */ /* 0x000fe2000000800a */
[----:B------:R-:W-:Y:S01]  /*07c0*/  IADD3 R10, PT, PT, R12, 0x20, RZ ;  /* 0x000000200c0a7810 */ /* 0x000fe20007ffe0ff */
[----:B------:R-:W-:Y:S01]  /*07d0*/  IMAD.MOV R9, RZ, RZ, -R12 ;  /* 0x000000ffff097224 */ /* 0x000fe200078e0a0c */
[----:B------:R-:W-:-:S02]  /*07e0*/  LOP3.LUT R5, R5, 0x800000, RZ, 0xfc, !PT ;  /* 0x0080000005057812 */ /* 0x000fc400078efcff */
[----:B------:R-:W-:Y:S02]  /*07f0*/  FSETP.NEU.FTZ.AND P0, PT, R3, R8, PT ;  /* 0x000000080300720b */ /* 0x000fe40003f1d000 */
[----:B------:R-:W-:Y:S02]  /*0800*/  SHF.L.U32 R10, R5, R10, RZ ;  /* 0x0000000a050a7219 */ /* 0x000fe400000006ff */
[----:B------:R-:W-:Y:S02]  /*0810*/  SEL R8, R9, RZ, P2 ;  /* 0x000000ff09087207 */ /* 0x000fe40001000000 */
[----:B------:R-:W-:Y:S02]  /*0820*/  ISETP.NE.AND P1, PT, R10, RZ, P1 ;  /* 0x000000ff0a00720c */ /* 0x000fe40000f25270 */
[----:B------:R-:W-:Y:S02]  /*0830*/  SHF.R.U32.HI R8, RZ, R8, R5 ;  /* 0x00000008ff087219 */ /* 0x000fe40000011605 */
[----:B------:R-:W-:-:S02]  /*0840*/  PLOP3.LUT P0, PT, P0, P1, PT, 0xf8, 0x8f ;  /* 0x00000000008f781c */ /* 0x000fc40000703f70 */
[----:B------:R-:W-:Y:S02]  /*0850*/  SHF.R.U32.HI R10, RZ, 0x1, R8 ;  /* 0x00000001ff0a7819 */ /* 0x000fe40000011608 */
[----:B------:R-:W-:-:S04]  /*0860*/  SEL R3, RZ, 0x1, !P0 ;  /* 0x00000001ff037807 */ /* 0x000fc80004000000 */
[----:B------:R-:W-:-:S04]  /*0870*/  LOP3.LUT R3, R3, 0x1, R10, 0xf8, !PT ;  /* 0x0000000103037812 */ /* 0x000fc800078ef80a */
[----:B------:R-:W-:-:S04]  /*0880*/  LOP3.LUT R3, R3, R8, RZ, 0xc0, !PT ;  /* 0x0000000803037212 */ /* 0x000fc800078ec0ff */
[----:B------:R-:W-:-:S04]  /*0890*/  IADD3 R3, PT, PT, R10, R3, RZ ;  /* 0x000000030a037210 */ /* 0x000fc80007ffe0ff */
[----:B------:R-:W-:Y:S01]  /*08a0*/  LOP3.LUT R0, R3, R0, RZ, 0xfc, !PT ;  /* 0x0000000003007212 */ /* 0x000fe200078efcff */
[----:B------:R-:W-:Y:S06]  /*08b0*/  BRA `(.L_x_10) ;  /* 0x0000000000347947 */ /* 0x000fec0003800000 */
.L_x_9:
[----:B------:R-:W-:-:S04]  /*08c0*/  LOP3.LUT R0, R0, 0x80000000, RZ, 0xc0, !PT ;  /* 0x8000000000007812 */ /* 0x000fc800078ec0ff */
[----:B------:R-:W-:Y:S01]  /*08d0*/  LOP3.LUT R0, R0, 0x7f800000, RZ, 0xfc, !PT ;  /* 0x7f80000000007812 */ /* 0x000fe200078efcff */
[----:B------:R-:W-:Y:S06]  /*08e0*/  BRA `(.L_x_10) ;  /* 0x0000000000287947 */ /* 0x000fec0003800000 */
.L_x_8:
[----:B------:R-:W-:Y:S01]  /*08f0*/  IMAD R0, R8, 0x800000, R0 ;  /* 0x0080000008007824 */ /* 0x000fe200078e0200 */
[----:B------:R-:W-:Y:S06]  /*0900*/  BRA `(.L_x_10) ;  /* 0x0000000000207947 */ /* 0x000fec0003800000 */
.L_x_7:
[----:B------:R-:W-:-:S04]  /*0910*/  LOP3.LUT R0, R8, 0x80000000, R5, 0x48, !PT ;  /* 0x8000000008007812 */ /* 0x000fc800078e4805 */
[----:B------:R-:W-:Y:S01]  /*0920*/  LOP3.LUT R0, R0, 0x7f800000, RZ, 0xfc, !PT ;  /* 0x7f80000000007812 */ /* 0x000fe200078efcff */
[----:B------:R-:W-:Y:S06]  /*0930*/  BRA `(.L_x_10) ;  /* 0x0000000000147947 */ /* 0x000fec0003800000 */
.L_x_6:
[----:B------:R-:W-:Y:S01]  /*0940*/  LOP3.LUT R0, R8, 0x80000000, R5, 0x48, !PT ;  /* 0x8000000008007812 */ /* 0x000fe200078e4805 */
[----:B------:R-:W-:Y:S06]  /*0950*/  BRA `(.L_x_10) ;  /* 0x00000000000c7947 */ /* 0x000fec0003800000 */
.L_x_5:
[----:B------:R-:W0:Y:S01]  /*0960*/  MUFU.RSQ R0, -QNAN ;  /* 0xffc0000000007908 */ /* 0x000e220000001400 */
[----:B------:R-:W-:Y:S05]  /*0970*/  BRA `(.L_x_10) ;  /* 0x0000000000047947 */ /* 0x000fea0003800000 */
.L_x_4:
[----:B------:R-:W-:-:S07]  /*0980*/  FADD.FTZ R0, R0, -1.15729999331328000000e+14 ;  /* 0xd6d282fb00007421 */ /* 0x000fce0000010000 */
.L_x_10:
[----:B------:R-:W-:-:S04]  /*0990*/  HFMA2 R5, -RZ, RZ, 0, 0 ;  /* 0x00000000ff057431 */ /* 0x000fc800000001ff */
[----:B0-----:R-:W-:Y:S05]  /*09a0*/  RET.REL.NODEC R4 `(_Z7computefffff) ;  /* 0xfffffff404947950 */ /* 0x001fea0003c3ffff */
.L_x_11:
[----:B------:R-:W-:-:S00]  /*09b0*/  BRA `(.L_x_11) ;  /* 0xfffffffc00fc7947 */ /* 0x000fc0000383ffff */
[----:B------:R-:W-:-:S00]  /*09c0*/  NOP ;  /* 0x0000000000007918 */ /* 0x000fc00000000000 */
        /* <DEDUP_REMOVED lines=11> */
.L_x_12:


//--------------------- .nv.global.init           --------------------------
	.section	.nv.global.init,"aw",@progbits
.nv.global.init:
	.type		$str,@object
	.size		$str,(.L_0 - $str)
$str:
        /*0000*/ 	.byte	0x25, 0x2e, 0x31, 0x37, 0x67, 0x0a, 0x00
.L_0:


//--------------------- .nv.shared.reserved.0     --------------------------
	.section	.nv.shared.reserved.0,"aw",@nobits
	.weak		__nv_reservedSMEM_offset_0_alias
	.size		__nv_reservedSMEM_offset_0_alias, 0, 64
	.other		__nv_reservedSMEM_offset_0_alias,@"STO_CUDA_RESERVED_SHARED STV_DEFAULT"
__nv_reservedSMEM_offset_0_alias:
	.zero		0
	.zero		64


//--------------------- .nv.constant0._Z7computefffff --------------------------
	.section	.nv.constant0._Z7computefffff,"a",@progbits
	.sectionflags	@""
	.align	4
.nv.constant0._Z7computefffff:
	.zero		916


//--------------------- SYMBOLS --------------------------

	.type		.nv.reservedSmem.offset0,@object
	.size		.nv.reservedSmem.offset0,0x4
	.type		vprintf,@function
